	.headerflags	@"EF_CUDA_TEXMODE_UNIFIED EF_CUDA_64BIT_ADDRESS EF_CUDA_ACCELERATORS EF_CUDA_SM90 EF_CUDA_VIRTUAL_SM(EF_CUDA_SM90)"
	.elftype	@"ET_EXEC"


//--------------------- .nv.info                  --------------------------
	.section	.nv.info,"",@"SHT_CUDA_INFO"
	.align	4


	//----- nvinfo : EIATTR_REGCOUNT
	.align		4
        /*0000*/ 	.byte	0x04, 0x2f
        /*0002*/ 	.short	(.L_1 - .L_0)
	.align		4
.L_0:
        /*0004*/ 	.word	index@(triton_poi_fused_argmax_5)
        /*0008*/ 	.word	0x0000000c


	//----- nvinfo : EIATTR_MIN_STACK_SIZE
	.align		4
.L_1:
        /*000c*/ 	.byte	0x04, 0x12
        /*000e*/ 	.short	(.L_3 - .L_2)
	.align		4
.L_2:
        /*0010*/ 	.word	index@(triton_poi_fused_argmax_5)
        /*0014*/ 	.word	0x00000000


	//----- nvinfo : EIATTR_FRAME_SIZE
	.align		4
.L_3:
        /*0018*/ 	.byte	0x04, 0x11
        /*001a*/ 	.short	(.L_5 - .L_4)
	.align		4
.L_4:
        /*001c*/ 	.word	index@(triton_poi_fused_argmax_5)
        /*0020*/ 	.word	0x00000000


	//----- nvinfo : EIATTR_MIN_STACK_SIZE
	.align		4
.L_5:
        /*0024*/ 	.byte	0x04, 0x12
        /*0026*/ 	.short	(.L_7 - .L_6)
	.align		4
.L_6:
        /*0028*/ 	.word	index@(triton_poi_fused_argmax_5)
        /*002c*/ 	.word	0x00000000
.L_7:


//--------------------- .nv.info.triton_poi_fused_argmax_5 --------------------------
	.section	.nv.info.triton_poi_fused_argmax_5,"",@"SHT_CUDA_INFO"
	.sectionflags	@""
	.align	4


	//----- nvinfo : EIATTR_CUDA_API_VERSION
	.align		4
        /*0000*/ 	.byte	0x04, 0x37
        /*0002*/ 	.short	(.L_9 - .L_8)
.L_8:
        /*0004*/ 	.word	0x0000007c


	//----- nvinfo : EIATTR_KPARAM_INFO
	.align		4
.L_9:
        /*0008*/ 	.byte	0x04, 0x17
        /*000a*/ 	.short	(.L_11 - .L_10)
.L_10:
        /*000c*/ 	.word	0x00000000
        /*0010*/ 	.short	0x0002
        /*0012*/ 	.short	0x0010
        /*0014*/ 	.byte	0x00, 0xf0, 0x11, 0x00


	//----- nvinfo : EIATTR_KPARAM_INFO
	.align		4
.L_11:
        /*0018*/ 	.byte	0x04, 0x17
        /*001a*/ 	.short	(.L_13 - .L_12)
.L_12:
        /*001c*/ 	.word	0x00000000
        /*0020*/ 	.short	0x0001
        /*0022*/ 	.short	0x0008
        /*0024*/ 	.byte	0x00, 0xf4, 0x21, 0x00


	//----- nvinfo : EIATTR_KPARAM_INFO
	.align		4
.L_13:
        /*0028*/ 	.byte	0x04, 0x17
        /*002a*/ 	.short	(.L_15 - .L_14)
.L_14:
        /*002c*/ 	.word	0x00000000
        /*0030*/ 	.short	0x0000
        /*0032*/ 	.short	0x0000
        /*0034*/ 	.byte	0x00, 0xf4, 0x21, 0x00


	//----- nvinfo : EIATTR_SPARSE_MMA_MASK
	.align		4
.L_15:
        /*0038*/ 	.byte	0x03, 0x50
        /*003a*/ 	.short	0x0000


	//----- nvinfo : EIATTR_MAXREG_COUNT
	.align		4
        /*003c*/ 	.byte	0x03, 0x1b
        /*003e*/ 	.short	0x00ff


	//----- nvinfo : EIATTR_EXIT_INSTR_OFFSETS
	.align		4
        /*0040*/ 	.byte	0x04, 0x1c
        /*0042*/ 	.short	(.L_17 - .L_16)


	//   ....[0]....
.L_16:
        /*0044*/ 	.word	0x000002e0


	//   ....[1]....
        /*0048*/ 	.word	0x00000310


	//----- nvinfo : EIATTR_REQNTID
	.align		4
.L_17:
        /*004c*/ 	.byte	0x04, 0x10
        /*004e*/ 	.short	(.L_19 - .L_18)
.L_18:
        /*0050*/ 	.word	0x00000020
        /*0054*/ 	.word	0x00000001
        /*0058*/ 	.word	0x00000001


	//----- nvinfo : EIATTR_CBANK_PARAM_SIZE
	.align		4
.L_19:
        /*005c*/ 	.byte	0x03, 0x19
        /*005e*/ 	.short	0x0014


	//----- nvinfo : EIATTR_PARAM_CBANK
	.align		4
        /*0060*/ 	.byte	0x04, 0x0a
        /*0062*/ 	.short	(.L_21 - .L_20)
	.align		4
.L_20:
        /*0064*/ 	.word	index@(.nv.constant0.triton_poi_fused_argmax_5)
        /*0068*/ 	.short	0x0210
        /*006a*/ 	.short	0x0014


	//----- nvinfo : EIATTR_SW_WAR
	.align		4
.L_21:
        /*006c*/ 	.byte	0x04, 0x36
        /*006e*/ 	.short	(.L_23 - .L_22)
.L_22:
        /*0070*/ 	.word	0x00000008
.L_23:


//--------------------- .nv.callgraph             --------------------------
	.section	.nv.callgraph,"",@"SHT_CUDA_CALLGRAPH"
	.align	4
	.sectionentsize	8
	.align		4
        /*0000*/ 	.word	0x00000000
	.align		4
        /*0004*/ 	.word	0xffffffff
	.align		4
        /*0008*/ 	.word	0x00000000
	.align		4
        /*000c*/ 	.word	0xfffffffe
	.align		4
        /*0010*/ 	.word	0x00000000
	.align		4
        /*0014*/ 	.word	0xfffffffd
	.align		4
        /*0018*/ 	.word	0x00000000
	.align		4
        /*001c*/ 	.word	0xfffffffc


//--------------------- .text.triton_poi_fused_argmax_5 --------------------------
	.section	.text.triton_poi_fused_argmax_5,"ax",@progbits
	.align	128
        .global         triton_poi_fused_argmax_5
        .type           triton_poi_fused_argmax_5,@function
        .size           triton_poi_fused_argmax_5,(.L_x_1 - triton_poi_fused_argmax_5)
        .other          triton_poi_fused_argmax_5,@"STO_CUDA_ENTRY STV_DEFAULT"
triton_poi_fused_argmax_5:
.text.triton_poi_fused_argmax_5:
[----:B------:R-:W0:Y:S02]  /*0000*/  LDC R1, c[0x0][0x28] ;  /* 0x00000a00ff017b82 */ /* 0x000e240000000800 */
[----:B------:R-:W1:Y:S01]  /*0010*/  S2R R8, SR_TID.X ;  /* 0x0000000000087919 */ /* 0x000e620000002100 */
[----:B------:R-:W2:Y:S01]  /*0020*/  LDC.64 R2, c[0x0][0x210] ;  /* 0x00008400ff027b82 */ /* 0x000ea20000000a00 */
[----:B------:R-:W-:Y:S01]  /*0030*/  ULDC.64 UR4, c[0x0][0x208] ;  /* 0x0000820000047ab9 */ /* 0x000fe20000000a00 */
[----:B------:R-:W3:Y:S01]  /*0040*/  S2R R5, SR_CTAID.X ;  /* 0x0000000000057919 */ /* 0x000ee20000002500 */
[----:B-1----:R-:W-:-:S05]  /*0050*/  LOP3.LUT R0, R8, 0x3, RZ, 0xc0, !PT ;  /* 0x0000000308007812 */ /* 0x002fca00078ec0ff */
[----:B---3--:R-:W-:Y:S02]  /*0060*/  IMAD R5, R5, 0x4, R0 ;  /* 0x0000000405057824 */ /* 0x008fe400078e0200 */
[----:B------:R-:W-:Y:S02]  /*0070*/  IMAD.MOV.U32 R0, RZ, RZ, RZ ;  /* 0x000000ffff007224 */ /* 0x000fe400078e00ff */
[C---:B------:R-:W-:Y:S01]  /*0080*/  IMAD.SHL.U32 R7, R5.reuse, 0x4, RZ ;  /* 0x0000000405077824 */ /* 0x040fe200078e00ff */
[----:B------:R-:W-:-:S03]  /*0090*/  ISETP.GE.AND P0, PT, R5, 0x4, PT ;  /* 0x000000040500780c */ /* 0x000fc60003f06270 */
[----:B--2---:R-:W-:Y:S01]  /*00a0*/  IMAD.WIDE R2, R7, 0x4, R2 ;  /* 0x0000000407027825 */ /* 0x004fe200078e0202 */
[----:B------:R-:W-:-:S09]  /*00b0*/  CS2R R6, SRZ ;  /* 0x0000000000067805 */ /* 0x000fd2000001ff00 */
[----:B------:R-:W2:Y:S04]  /*00c0*/  @!P0 LDG.E.EL R0, desc[UR4][R2.64] ;  /* 0x0000000402008981 */ /* 0x000ea8000c2e1900 */
[----:B------:R-:W3:Y:S01]  /*00d0*/  @!P0 LDG.E.EL R7, desc[UR4][R2.64+0x4] ;  /* 0x0000040402078981 */ /* 0x000ee2000c2e1900 */
[----:B------:R-:W-:-:S03]  /*00e0*/  IMAD.MOV.U32 R4, RZ, RZ, RZ ;  /* 0x000000ffff047224 */ /* 0x000fc600078e00ff */
[----:B------:R-:W4:Y:S04]  /*00f0*/  @!P0 LDG.E.EL R6, desc[UR4][R2.64+0xc] ;  /* 0x00000c0402068981 */ /* 0x000f28000c2e1900 */
[----:B------:R1:W5:Y:S02]  /*0100*/  @!P0 LDG.E.EL R4, desc[UR4][R2.64+0x8] ;  /* 0x0000080402048981 */ /* 0x000364000c2e1900 */
[----:B-1----:R-:W1:Y:S02]  /*0110*/  LDC.64 R2, c[0x0][0x218] ;  /* 0x00008600ff027b82 */ /* 0x002e640000000a00 */
[----:B-1----:R-:W-:Y:S01]  /*0120*/  IMAD.WIDE R2, R5, 0x8, R2 ;  /* 0x0000000805027825 */ /* 0x002fe200078e0202 */
[----:B--2---:R-:W-:-:S04]  /*0130*/  FSETP.NAN.AND P0, PT, R0, R0, PT ;  /* 0x000000000000720b */ /* 0x004fc80003f08000 */
[CC--:B---3--:R-:W-:Y:S02]  /*0140*/  FSETP.NUM.AND P1, PT, R7.reuse, R7.reuse, P0 ;  /* 0x000000070700720b */ /* 0x0c8fe40000727000 */
[-C--:B------:R-:W-:Y:S02]  /*0150*/  FSETP.NAN.AND P2, PT, R7, R7.reuse, P0 ;  /* 0x000000070700720b */ /* 0x080fe40000748000 */
[CC--:B------:R-:W-:Y:S02]  /*0160*/  FSETP.GT.OR P0, PT, R0.reuse, R7.reuse, P1 ;  /* 0x000000070000720b */ /* 0x0c0fe40000f04400 */
[----:B------:R-:W-:-:S04]  /*0170*/  FSETP.EQ.OR P2, PT, R0, R7, P2 ;  /* 0x000000070000720b */ /* 0x000fc80001742400 */
[----:B------:R-:W-:-:S04]  /*0180*/  PLOP3.LUT P0, PT, P0, P2, PT, 0xa8, 0x0 ;  /* 0x000000000000781c */ /* 0x000fc80000705570 */
[----:B------:R-:W-:-:S04]  /*0190*/  FSEL R7, R0, R7, P0 ;  /* 0x0000000700077208 */ /* 0x000fc80000000000 */
[----:B------:R-:W-:-:S04]  /*01a0*/  FSETP.NAN.AND P1, PT, R7, R7, PT ;  /* 0x000000070700720b */ /* 0x000fc80003f28000 */
[CC--:B-----5:R-:W-:Y:S02]  /*01b0*/  FSETP.NUM.AND P2, PT, R4.reuse, R4.reuse, P1 ;  /* 0x000000040400720b */ /* 0x0e0fe40000f47000 */
[-C--:B------:R-:W-:Y:S02]  /*01c0*/  FSETP.NAN.AND P1, PT, R4, R4.reuse, P1 ;  /* 0x000000040400720b */ /* 0x080fe40000f28000 */
[CC--:B------:R-:W-:Y:S02]  /*01d0*/  FSETP.GT.OR P2, PT, R7.reuse, R4.reuse, P2 ;  /* 0x000000040700720b */ /* 0x0c0fe40001744400 */
[----:B------:R-:W-:-:S04]  /*01e0*/  FSETP.EQ.OR P1, PT, R7, R4, P1 ;  /* 0x000000040700720b */ /* 0x000fc80000f22400 */
[----:B------:R-:W-:Y:S02]  /*01f0*/  PLOP3.LUT P1, PT, P2, P1, PT, 0xa8, 0x0 ;  /* 0x000000000000781c */ /* 0x000fe40001723570 */
[----:B------:R-:W-:Y:S02]  /*0200*/  SEL R9, RZ, 0x1, P0 ;  /* 0x00000001ff097807 */ /* 0x000fe40000000000 */
[----:B------:R-:W-:Y:S02]  /*0210*/  FSEL R7, R7, R4, P1 ;  /* 0x0000000407077208 */ /* 0x000fe40000800000 */
[----:B------:R-:W-:Y:S02]  /*0220*/  SEL R9, R9, 0x2, P1 ;  /* 0x0000000209097807 */ /* 0x000fe40000800000 */
[----:B------:R-:W-:Y:S02]  /*0230*/  FSETP.NAN.AND P1, PT, R7, R7, PT ;  /* 0x000000070700720b */ /* 0x000fe40003f28000 */
[----:B------:R-:W-:-:S02]  /*0240*/  LOP3.LUT P0, RZ, R8, 0x1c, RZ, 0xc0, !PT ;  /* 0x0000001c08ff7812 */ /* 0x000fc4000780c0ff */
[-C--:B----4-:R-:W-:Y:S02]  /*0250*/  FSETP.NAN.AND P2, PT, R6, R6.reuse, PT ;  /* 0x000000060600720b */ /* 0x090fe40003f48000 */
[----:B------:R-:W-:Y:S02]  /*0260*/  SEL R4, R9, 0x3, P1 ;  /* 0x0000000309047807 */ /* 0x000fe40000800000 */
[----:B------:R-:W-:Y:S02]  /*0270*/  ISETP.LT.AND P0, PT, R5, 0x4, !P0 ;  /* 0x000000040500780c */ /* 0x000fe40004701270 */
[----:B------:R-:W-:Y:S02]  /*0280*/  FSETP.NEU.AND P3, PT, R7, R6, PT ;  /* 0x000000060700720b */ /* 0x000fe40003f6d000 */
[----:B------:R-:W-:-:S04]  /*0290*/  SEL R4, R4, 0x3, P2 ;  /* 0x0000000304047807 */ /* 0x000fc80001000000 */
[----:B------:R-:W-:Y:S02]  /*02a0*/  SEL R4, R9, R4, !P3 ;  /* 0x0000000409047207 */ /* 0x000fe40005800000 */
[----:B------:R-:W-:Y:S02]  /*02b0*/  FSETP.GT.AND P3, PT, R7, R6, PT ;  /* 0x000000060700720b */ /* 0x000fe40003f64000 */
[----:B------:R-:W-:-:S04]  /*02c0*/  @P1 SEL R4, R4, R9, P2 ;  /* 0x0000000904041207 */ /* 0x000fc80001000000 */
[----:B------:R-:W-:Y:S01]  /*02d0*/  SEL R4, R9, R4, P3 ;  /* 0x0000000409047207 */ /* 0x000fe20001800000 */
[----:B------:R-:W-:Y:S06]  /*02e0*/  @!P0 EXIT ;  /* 0x000000000000894d */ /* 0x000fec0003800000 */
[----:B------:R-:W-:-:S05]  /*02f0*/  IMAD.MOV.U32 R5, RZ, RZ, RZ ;  /* 0x000000ffff057224 */ /* 0x000fca00078e00ff */
[----:B------:R-:W-:Y:S01]  /*0300*/  STG.E.64 desc[UR4][R2.64], R4 ;  /* 0x0000000402007986 */ /* 0x000fe2000c101b04 */
[----:B------:R-:W-:Y:S05]  /*0310*/  EXIT ;  /* 0x000000000000794d */ /* 0x000fea0003800000 */
.L_x_0:
[----:B------:R-:W-:-:S00]  /*0320*/  BRA `(.L_x_0) ;  /* 0xfffffffc00fc7947 */ /* 0x000fc0000383ffff */
[----:B------:R-:W-:-:S00]  /*0330*/  NOP ;  /* 0x0000000000007918 */ /* 0x000fc00000000000 */
        /* <DEDUP_REMOVED lines=12> */
.L_x_1:


//--------------------- .nv.constant0.triton_poi_fused_argmax_5 --------------------------
	.section	.nv.constant0.triton_poi_fused_argmax_5,"a",@progbits
	.sectionflags	@""
	.align	4
.nv.constant0.triton_poi_fused_argmax_5:
	.zero		548
